	.headerflags	@"EF_CUDA_TEXMODE_UNIFIED EF_CUDA_64BIT_ADDRESS EF_CUDA_ACCELERATORS EF_CUDA_SM90 EF_CUDA_VIRTUAL_SM(EF_CUDA_SM90)"
	.elftype	@"ET_EXEC"


//--------------------- .nv.info                  --------------------------
	.section	.nv.info,"",@"SHT_CUDA_INFO"
	.align	4


	//----- nvinfo : EIATTR_REGCOUNT
	.align		4
        /*0000*/ 	.byte	0x04, 0x2f
        /*0002*/ 	.short	(.L_1 - .L_0)
	.align		4
.L_0:
        /*0004*/ 	.word	index@(triton_poi_fused__softmax_convolution_2)
        /*0008*/ 	.word	0x00000018


	//----- nvinfo : EIATTR_MIN_STACK_SIZE
	.align		4
.L_1:
        /*000c*/ 	.byte	0x04, 0x12
        /*000e*/ 	.short	(.L_3 - .L_2)
	.align		4
.L_2:
        /*0010*/ 	.word	index@(triton_poi_fused__softmax_convolution_2)
        /*0014*/ 	.word	0x00000000


	//----- nvinfo : EIATTR_FRAME_SIZE
	.align		4
.L_3:
        /*0018*/ 	.byte	0x04, 0x11
        /*001a*/ 	.short	(.L_5 - .L_4)
	.align		4
.L_4:
        /*001c*/ 	.word	index@(triton_poi_fused__softmax_convolution_2)
        /*0020*/ 	.word	0x00000000


	//----- nvinfo : EIATTR_MIN_STACK_SIZE
	.align		4
.L_5:
        /*0024*/ 	.byte	0x04, 0x12
        /*0026*/ 	.short	(.L_7 - .L_6)
	.align		4
.L_6:
        /*0028*/ 	.word	index@(triton_poi_fused__softmax_convolution_2)
        /*002c*/ 	.word	0x00000000
.L_7:


//--------------------- .nv.info.triton_poi_fused__softmax_convolution_2 --------------------------
	.section	.nv.info.triton_poi_fused__softmax_convolution_2,"",@"SHT_CUDA_INFO"
	.sectionflags	@""
	.align	4


	//----- nvinfo : EIATTR_CUDA_API_VERSION
	.align		4
        /*0000*/ 	.byte	0x04, 0x37
        /*0002*/ 	.short	(.L_9 - .L_8)
.L_8:
        /*0004*/ 	.word	0x0000007c


	//----- nvinfo : EIATTR_KPARAM_INFO
	.align		4
.L_9:
        /*0008*/ 	.byte	0x04, 0x17
        /*000a*/ 	.short	(.L_11 - .L_10)
.L_10:
        /*000c*/ 	.word	0x00000000
        /*0010*/ 	.short	0x0007
        /*0012*/ 	.short	0x0038
        /*0014*/ 	.byte	0x00, 0xf0, 0x11, 0x00


	//----- nvinfo : EIATTR_KPARAM_INFO
	.align		4
.L_11:
        /*0018*/ 	.byte	0x04, 0x17
        /*001a*/ 	.short	(.L_13 - .L_12)
.L_12:
        /*001c*/ 	.word	0x00000000
        /*0020*/ 	.short	0x0006
        /*0022*/ 	.short	0x0030
        /*0024*/ 	.byte	0x00, 0xf4, 0x21, 0x00


	//----- nvinfo : EIATTR_KPARAM_INFO
	.align		4
.L_13:
        /*0028*/ 	.byte	0x04, 0x17
        /*002a*/ 	.short	(.L_15 - .L_14)
.L_14:
        /*002c*/ 	.word	0x00000000
        /*0030*/ 	.short	0x0005
        /*0032*/ 	.short	0x0028
        /*0034*/ 	.byte	0x00, 0xf4, 0x21, 0x00


	//----- nvinfo : EIATTR_KPARAM_INFO
	.align		4
.L_15:
        /*0038*/ 	.byte	0x04, 0x17
        /*003a*/ 	.short	(.L_17 - .L_16)
.L_16:
        /*003c*/ 	.word	0x00000000
        /*0040*/ 	.short	0x0004
        /*0042*/ 	.short	0x0020
        /*0044*/ 	.byte	0x00, 0xf4, 0x21, 0x00


	//----- nvinfo : EIATTR_KPARAM_INFO
	.align		4
.L_17:
        /*0048*/ 	.byte	0x04, 0x17
        /*004a*/ 	.short	(.L_19 - .L_18)
.L_18:
        /*004c*/ 	.word	0x00000000
        /*0050*/ 	.short	0x0003
        /*0052*/ 	.short	0x0018
        /*0054*/ 	.byte	0x00, 0xf4, 0x21, 0x00


	//----- nvinfo : EIATTR_KPARAM_INFO
	.align		4
.L_19:
        /*0058*/ 	.byte	0x04, 0x17
        /*005a*/ 	.short	(.L_21 - .L_20)
.L_20:
        /*005c*/ 	.word	0x00000000
        /*0060*/ 	.short	0x0002
        /*0062*/ 	.short	0x0010
        /*0064*/ 	.byte	0x00, 0xf4, 0x21, 0x00


	//----- nvinfo : EIATTR_KPARAM_INFO
	.align		4
.L_21:
        /*0068*/ 	.byte	0x04, 0x17
        /*006a*/ 	.short	(.L_23 - .L_22)
.L_22:
        /*006c*/ 	.word	0x00000000
        /*0070*/ 	.short	0x0001
        /*0072*/ 	.short	0x0008
        /*0074*/ 	.byte	0x00, 0xf4, 0x21, 0x00


	//----- nvinfo : EIATTR_KPARAM_INFO
	.align		4
.L_23:
        /*0078*/ 	.byte	0x04, 0x17
        /*007a*/ 	.short	(.L_25 - .L_24)
.L_24:
        /*007c*/ 	.word	0x00000000
        /*0080*/ 	.short	0x0000
        /*0082*/ 	.short	0x0000
        /*0084*/ 	.byte	0x00, 0xf4, 0x21, 0x00


	//----- nvinfo : EIATTR_SPARSE_MMA_MASK
	.align		4
.L_25:
        /*0088*/ 	.byte	0x03, 0x50
        /*008a*/ 	.short	0x0000


	//----- nvinfo : EIATTR_MAXREG_COUNT
	.align		4
        /*008c*/ 	.byte	0x03, 0x1b
        /*008e*/ 	.short	0x00ff


	//----- nvinfo : EIATTR_EXIT_INSTR_OFFSETS
	.align		4
        /*0090*/ 	.byte	0x04, 0x1c
        /*0092*/ 	.short	(.L_27 - .L_26)


	//   ....[0]....
.L_26:
        /*0094*/ 	.word	0x000004d0


	//   ....[1]....
        /*0098*/ 	.word	0x000004f0


	//----- nvinfo : EIATTR_REQNTID
	.align		4
.L_27:
        /*009c*/ 	.byte	0x04, 0x10
        /*009e*/ 	.short	(.L_29 - .L_28)
.L_28:
        /*00a0*/ 	.word	0x00000080
        /*00a4*/ 	.word	0x00000001
        /*00a8*/ 	.word	0x00000001


	//----- nvinfo : EIATTR_CBANK_PARAM_SIZE
	.align		4
.L_29:
        /*00ac*/ 	.byte	0x03, 0x19
        /*00ae*/ 	.short	0x003c


	//----- nvinfo : EIATTR_PARAM_CBANK
	.align		4
        /*00b0*/ 	.byte	0x04, 0x0a
        /*00b2*/ 	.short	(.L_31 - .L_30)
	.align		4
.L_30:
        /*00b4*/ 	.word	index@(.nv.constant0.triton_poi_fused__softmax_convolution_2)
        /*00b8*/ 	.short	0x0210
        /*00ba*/ 	.short	0x003c


	//----- nvinfo : EIATTR_SW_WAR
	.align		4
.L_31:
        /*00bc*/ 	.byte	0x04, 0x36
        /*00be*/ 	.short	(.L_33 - .L_32)
.L_32:
        /*00c0*/ 	.word	0x00000008
.L_33:


//--------------------- .nv.callgraph             --------------------------
	.section	.nv.callgraph,"",@"SHT_CUDA_CALLGRAPH"
	.align	4
	.sectionentsize	8
	.align		4
        /*0000*/ 	.word	0x00000000
	.align		4
        /*0004*/ 	.word	0xffffffff
	.align		4
        /*0008*/ 	.word	0x00000000
	.align		4
        /*000c*/ 	.word	0xfffffffe
	.align		4
        /*0010*/ 	.word	0x00000000
	.align		4
        /*0014*/ 	.word	0xfffffffd
	.align		4
        /*0018*/ 	.word	0x00000000
	.align		4
        /*001c*/ 	.word	0xfffffffc


//--------------------- .text.triton_poi_fused__softmax_convolution_2 --------------------------
	.section	.text.triton_poi_fused__softmax_convolution_2,"ax",@progbits
	.align	128
        .global         triton_poi_fused__softmax_convolution_2
        .type           triton_poi_fused__softmax_convolution_2,@function
        .size           triton_poi_fused__softmax_convolution_2,(.L_x_1 - triton_poi_fused__softmax_convolution_2)
        .other          triton_poi_fused__softmax_convolution_2,@"STO_CUDA_ENTRY STV_DEFAULT"
triton_poi_fused__softmax_convolution_2:
.text.triton_poi_fused__softmax_convolution_2:
[----:B------:R-:W0:Y:S02]  /*0000*/  LDC R1, c[0x0][0x28] ;  /* 0x00000a00ff017b82 */ /* 0x000e240000000800 */
[----:B------:R-:W1:Y:S01]  /*0010*/  S2R R15, SR_TID.X ;  /* 0x00000000000f7919 */ /* 0x000e620000002100 */
[----:B------:R-:W2:Y:S01]  /*0020*/  LDC.64 R4, c[0x0][0x220] ;  /* 0x00008800ff047b82 */ /* 0x000ea20000000a00 */
[----:B------:R-:W-:Y:S01]  /*0030*/  ULDC.64 UR4, c[0x0][0x208] ;  /* 0x0000820000047ab9 */ /* 0x000fe20000000a00 */
[----:B------:R-:W3:Y:S06]  /*0040*/  S2R R6, SR_CTAID.X ;  /* 0x0000000000067919 */ /* 0x000eec0000002500 */
[----:B------:R-:W4:Y:S08]  /*0050*/  LDC.64 R8, c[0x0][0x210] ;  /* 0x00008400ff087b82 */ /* 0x000f300000000a00 */
[----:B------:R-:W5:Y:S01]  /*0060*/  LDC.64 R12, c[0x0][0x228] ;  /* 0x00008a00ff0c7b82 */ /* 0x000f620000000a00 */
[----:B-1----:R-:W-:-:S04]  /*0070*/  LOP3.LUT R15, R15, 0x7f, RZ, 0xc0, !PT ;  /* 0x0000007f0f0f7812 */ /* 0x002fc800078ec0ff */
[----:B---3--:R-:W-:Y:S02]  /*0080*/  LEA R15, R6, R15, 0x7 ;  /* 0x0000000f060f7211 */ /* 0x008fe400078e38ff */
[----:B------:R-:W-:Y:S02]  /*0090*/  SHF.R.S32.HI R10, RZ, 0x18, R6 ;  /* 0x00000018ff0a7819 */ /* 0x000fe40000011406 */
[----:B------:R-:W-:Y:S01]  /*00a0*/  SHF.R.S32.HI R0, RZ, 0x1f, R15 ;  /* 0x0000001fff007819 */ /* 0x000fe2000001140f */
[----:B------:R-:W1:Y:S01]  /*00b0*/  LDC.64 R6, c[0x0][0x218] ;  /* 0x00008600ff067b82 */ /* 0x000e620000000a00 */
[----:B------:R-:W-:Y:S02]  /*00c0*/  SGXT R10, R10, 0x1 ;  /* 0x000000010a0a781a */ /* 0x000fe40000000200 */
[-C--:B------:R-:W-:Y:S02]  /*00d0*/  LEA.HI R0, R0, R15.reuse, RZ, 0x4 ;  /* 0x0000000f00007211 */ /* 0x080fe400078f20ff */
[----:B------:R-:W-:-:S02]  /*00e0*/  LEA.HI R10, R10, R15, RZ, 0x6 ;  /* 0x0000000f0a0a7211 */ /* 0x000fc400078f30ff */
[----:B------:R-:W-:Y:S02]  /*00f0*/  SHF.R.S32.HI R2, RZ, 0x4, R0 ;  /* 0x00000004ff027819 */ /* 0x000fe40000011400 */
[----:B------:R-:W-:Y:S02]  /*0100*/  LOP3.LUT R0, R0, 0xfffffff0, RZ, 0xc0, !PT ;  /* 0xfffffff000007812 */ /* 0x000fe400078ec0ff */
[----:B------:R-:W-:Y:S02]  /*0110*/  LEA.HI R3, R2, R2, RZ, 0x2 ;  /* 0x0000000202037211 */ /* 0x000fe400078f10ff */
[----:B------:R-:W-:Y:S02]  /*0120*/  ISETP.GE.AND P6, PT, R15, 0x100, PT ;  /* 0x000001000f00780c */ /* 0x000fe40003fc6270 */
[----:B------:R-:W-:Y:S02]  /*0130*/  LOP3.LUT R3, R3, 0xfffffffc, RZ, 0xc0, !PT ;  /* 0xfffffffc03037812 */ /* 0x000fe400078ec0ff */
[----:B------:R-:W-:Y:S01]  /*0140*/  IADD3 R19, R15, -R0, RZ ;  /* 0x800000000f137210 */ /* 0x000fe20007ffe0ff */
[----:B------:R-:W-:Y:S01]  /*0150*/  HFMA2.MMA R0, -RZ, RZ, 0, 0 ;  /* 0x00000000ff007435 */ /* 0x000fe200000001ff */
[----:B------:R-:W-:-:S02]  /*0160*/  IADD3 R21, R2, -R3, RZ ;  /* 0x8000000302157210 */ /* 0x000fc40007ffe0ff */
[----:B------:R-:W3:Y:S01]  /*0170*/  LDC.64 R2, c[0x0][0x238] ;  /* 0x00008e00ff027b82 */ /* 0x000ee20000000a00 */
[----:B------:R-:W-:Y:S02]  /*0180*/  SHF.R.S32.HI R10, RZ, 0x6, R10 ;  /* 0x00000006ff0a7819 */ /* 0x000fe4000001140a */
[----:B--2---:R-:W-:Y:S01]  /*0190*/  IMAD.WIDE R20, R21, 0x4, R4 ;  /* 0x0000000415147825 */ /* 0x004fe200078e0204 */
[----:B------:R-:W-:Y:S02]  /*01a0*/  CS2R R16, SRZ ;  /* 0x0000000000107805 */ /* 0x000fe4000001ff00 */
[----:B------:R-:W-:Y:S02]  /*01b0*/  LEA R19, R10, R19, 0x4 ;  /* 0x000000130a137211 */ /* 0x000fe400078e20ff */
[----:B------:R-:W2:Y:S01]  /*01c0*/  LDC.64 R4, c[0x0][0x230] ;  /* 0x00008c00ff047b82 */ /* 0x000ea20000000a00 */
[C---:B----4-:R-:W-:Y:S01]  /*01d0*/  IMAD.WIDE R8, R15.reuse, 0x4, R8 ;  /* 0x000000040f087825 */ /* 0x050fe200078e0208 */
[----:B------:R4:W2:Y:S03]  /*01e0*/  @!P6 LDG.E.EL R0, desc[UR4][R20.64] ;  /* 0x000000041400e981 */ /* 0x0008a6000c2e1900 */
[----:B-1----:R-:W-:Y:S01]  /*01f0*/  IMAD.WIDE R6, R15, 0x4, R6 ;  /* 0x000000040f067825 */ /* 0x002fe200078e0206 */
[----:B------:R-:W-:Y:S01]  /*0200*/  CS2R R14, SRZ ;  /* 0x00000000000e7805 */ /* 0x000fe2000001ff00 */
[----:B------:R-:W2:Y:S01]  /*0210*/  @!P6 LDG.E R17, desc[UR4][R8.64] ;  /* 0x000000040811e981 */ /* 0x000ea2000c1e1900 */
[----:B------:R-:W1:Y:S01]  /*0220*/  LDC.64 R10, c[0x0][0x240] ;  /* 0x00009000ff0a7b82 */ /* 0x000e620000000a00 */
[----:B-----5:R-:W-:-:S03]  /*0230*/  IMAD.WIDE R12, R19, 0x4, R12 ;  /* 0x00000004130c7825 */ /* 0x020fc600078e020c */
[----:B------:R-:W5:Y:S04]  /*0240*/  @!P6 LDG.E R15, desc[UR4][R6.64] ;  /* 0x00000004060fe981 */ /* 0x000f68000c1e1900 */
[----:B------:R-:W5:Y:S01]  /*0250*/  @!P6 LDG.E.EL R14, desc[UR4][R12.64] ;  /* 0x000000040c0ee981 */ /* 0x000f62000c2e1900 */
[----:B---3--:R-:W-:Y:S01]  /*0260*/  IMAD.WIDE R2, R19, 0x4, R2 ;  /* 0x0000000413027825 */ /* 0x008fe200078e0202 */
[----:B----4-:R-:W-:-:S04]  /*0270*/  MOV R20, RZ ;  /* 0x000000ff00147202 */ /* 0x010fc80000000f00 */
[----:B------:R-:W3:Y:S01]  /*0280*/  @!P6 LDG.E.EL R16, desc[UR4][R2.64] ;  /* 0x000000040210e981 */ /* 0x000ee2000c2e1900 */
[----:B--2---:R-:W-:Y:S01]  /*0290*/  IMAD.WIDE R4, R19, 0x4, R4 ;  /* 0x0000000413047825 */ /* 0x004fe200078e0204 */
[----:B------:R-:W-:-:S04]  /*02a0*/  HFMA2.MMA R18, -RZ, RZ, 0, 0 ;  /* 0x00000000ff127435 */ /* 0x000fc800000001ff */
[----:B------:R-:W2:Y:S01]  /*02b0*/  @!P6 LDG.E.EL R20, desc[UR4][R4.64] ;  /* 0x000000040414e981 */ /* 0x000ea2000c2e1900 */
[----:B-1----:R-:W-:-:S05]  /*02c0*/  IMAD.WIDE R10, R19, 0x4, R10 ;  /* 0x00000004130a7825 */ /* 0x002fca00078e020a */
[----:B------:R-:W4:Y:S01]  /*02d0*/  @!P6 LDG.E.EL R18, desc[UR4][R10.64] ;  /* 0x000000040a12e981 */ /* 0x000f22000c2e1900 */
[----:B------:R-:W-:Y:S01]  /*02e0*/  FADD R17, R0, R17 ;  /* 0x0000001100117221 */ /* 0x000fe20000000000 */
[----:B-----5:R-:W-:-:S03]  /*02f0*/  FADD R15, R15, R0 ;  /* 0x000000000f0f7221 */ /* 0x020fc60000000000 */
[----:B------:R-:W-:-:S04]  /*0300*/  FADD R14, R17, -R14 ;  /* 0x8000000e110e7221 */ /* 0x000fc80000000000 */
[----:B------:R-:W-:Y:S01]  /*0310*/  FMUL R14, R14, 1.4426950216293334961 ;  /* 0x3fb8aa3b0e0e7820 */ /* 0x000fe20000400000 */
[----:B---3--:R-:W-:-:S04]  /*0320*/  FADD R15, R15, -R16 ;  /* 0x800000100f0f7221 */ /* 0x008fc80000000000 */
[----:B------:R-:W-:Y:S01]  /*0330*/  FSETP.GEU.AND P2, PT, R14, -126, PT ;  /* 0xc2fc00000e00780b */ /* 0x000fe20003f4e000 */
[----:B------:R-:W-:Y:S01]  /*0340*/  FMUL R15, R15, 1.4426950216293334961 ;  /* 0x3fb8aa3b0f0f7820 */ /* 0x000fe20000400000 */
[----:B--2---:R-:W-:-:S04]  /*0350*/  FSETP.GT.AND P0, PT, |R20|, 8.50705917302346158658e+37, PT ;  /* 0x7e8000001400780b */ /* 0x004fc80003f04200 */
[----:B------:R-:W-:Y:S02]  /*0360*/  FSETP.GEU.AND P4, PT, R15, -126, PT ;  /* 0xc2fc00000f00780b */ /* 0x000fe40003f8e000 */
[----:B------:R-:W-:-:S05]  /*0370*/  FSETP.GEU.AND P3, PT, |R20|, 1.175494350822287508e-38, PT ;  /* 0x008000001400780b */ /* 0x000fca0003f6e200 */
[----:B------:R-:W-:Y:S01]  /*0380*/  @!P2 FMUL R14, R14, 0.5 ;  /* 0x3f0000000e0ea820 */ /* 0x000fe20000400000 */
[----:B----4-:R-:W-:-:S03]  /*0390*/  FSETP.GT.AND P1, PT, |R18|, 8.50705917302346158658e+37, PT ;  /* 0x7e8000001200780b */ /* 0x010fc60003f24200 */
[----:B------:R-:W1:Y:S01]  /*03a0*/  MUFU.EX2 R0, R14 ;  /* 0x0000000e00007308 */ /* 0x000e620000000800 */
[----:B------:R-:W-:Y:S01]  /*03b0*/  FSETP.GEU.AND P5, PT, |R18|, 1.175494350822287508e-38, PT ;  /* 0x008000001200780b */ /* 0x000fe20003fae200 */
[----:B------:R-:W-:Y:S01]  /*03c0*/  @!P4 FMUL R15, R15, 0.5 ;  /* 0x3f0000000f0fc820 */ /* 0x000fe20000400000 */
[----:B------:R-:W-:-:S04]  /*03d0*/  @P0 FMUL R20, R20, 0.25 ;  /* 0x3e80000014140820 */ /* 0x000fc80000400000 */
[----:B------:R-:W-:Y:S01]  /*03e0*/  @!P3 FMUL R20, R20, 16777216 ;  /* 0x4b8000001414b820 */ /* 0x000fe20000400000 */
[----:B------:R-:W2:Y:S02]  /*03f0*/  MUFU.EX2 R2, R15 ;  /* 0x0000000f00027308 */ /* 0x000ea40000000800 */
[----:B------:R-:W-:-:S06]  /*0400*/  @P1 FMUL R18, R18, 0.25 ;  /* 0x3e80000012121820 */ /* 0x000fcc0000400000 */
[----:B------:R-:W3:Y:S01]  /*0410*/  MUFU.RCP R3, R20 ;  /* 0x0000001400037308 */ /* 0x000ee20000001000 */
[----:B-1----:R-:W-:Y:S01]  /*0420*/  @!P2 FMUL R0, R0, R0 ;  /* 0x000000000000a220 */ /* 0x002fe20000400000 */
[----:B------:R-:W-:-:S03]  /*0430*/  @!P5 FMUL R18, R18, 16777216 ;  /* 0x4b8000001212d820 */ /* 0x000fc60000400000 */
[----:B------:R-:W-:-:S03]  /*0440*/  @P0 FMUL R0, R0, 0.25 ;  /* 0x3e80000000000820 */ /* 0x000fc60000400000 */
[----:B------:R-:W1:Y:S01]  /*0450*/  MUFU.RCP R5, R18 ;  /* 0x0000001200057308 */ /* 0x000e620000001000 */
[----:B--2---:R-:W-:Y:S01]  /*0460*/  @!P4 FMUL R2, R2, R2 ;  /* 0x000000020202c220 */ /* 0x004fe20000400000 */
[----:B------:R-:W-:-:S03]  /*0470*/  @!P3 FMUL R0, R0, 16777216 ;  /* 0x4b8000000000b820 */ /* 0x000fc60000400000 */
[----:B------:R-:W-:Y:S01]  /*0480*/  @P1 FMUL R2, R2, 0.25 ;  /* 0x3e80000002021820 */ /* 0x000fe20000400000 */
[----:B---3--:R-:W-:-:S03]  /*0490*/  FMUL R3, R3, R0 ;  /* 0x0000000003037220 */ /* 0x008fc60000400000 */
[----:B------:R-:W-:Y:S02]  /*04a0*/  @!P5 FMUL R2, R2, 16777216 ;  /* 0x4b8000000202d820 */ /* 0x000fe40000400000 */
[----:B------:R2:W-:Y:S02]  /*04b0*/  @!P6 STG.E desc[UR4][R8.64], R3 ;  /* 0x000000030800e986 */ /* 0x0005e4000c101904 */
[----:B-1----:R-:W-:Y:S01]  /*04c0*/  FMUL R5, R5, R2 ;  /* 0x0000000205057220 */ /* 0x002fe20000400000 */
[----:B------:R-:W-:Y:S06]  /*04d0*/  @P6 EXIT ;  /* 0x000000000000694d */ /* 0x000fec0003800000 */
[----:B------:R-:W-:Y:S01]  /*04e0*/  STG.E desc[UR4][R6.64], R5 ;  /* 0x0000000506007986 */ /* 0x000fe2000c101904 */
[----:B------:R-:W-:Y:S05]  /*04f0*/  EXIT ;  /* 0x000000000000794d */ /* 0x000fea0003800000 */
.L_x_0:
[----:B------:R-:W-:-:S00]  /*0500*/  BRA `(.L_x_0) ;  /* 0xfffffffc00fc7947 */ /* 0x000fc0000383ffff */
[----:B------:R-:W-:-:S00]  /*0510*/  NOP ;  /* 0x0000000000007918 */ /* 0x000fc00000000000 */
        /* <DEDUP_REMOVED lines=14> */
.L_x_1:


//--------------------- .nv.constant0.triton_poi_fused__softmax_convolution_2 --------------------------
	.section	.nv.constant0.triton_poi_fused__softmax_convolution_2,"a",@progbits
	.sectionflags	@""
	.align	4
.nv.constant0.triton_poi_fused__softmax_convolution_2:
	.zero		588
